//
// Generated by NVIDIA NVVM Compiler
//
// Compiler Build ID: CL-36424714
// Cuda compilation tools, release 13.0, V13.0.88
// Based on NVVM 20.0.0
//

.version 9.0
.target sm_100
.address_size 64

	// .globl	cRRTCKernel
.extern .func  (.param .b32 func_retval0) vprintf
(
	.param .b64 vprintf_param_0,
	.param .b64 vprintf_param_1
)
;
.global .align 4 .u32 start_tree_size_counter;
.global .align 4 .u32 goal_tree_size_counter;
.global .align 4 .u32 sampled_configuration_index_counter;
// _ZZ11cRRTCKernelE14tree_to_expand has been demoted
.global .align 1 .b8 $str[24] = {83, 97, 109, 112, 108, 101, 100, 32, 99, 111, 110, 102, 105, 103, 117, 114, 97, 116, 105, 111, 110, 58, 32};
.global .align 1 .b8 $str$1[4] = {37, 102, 32};
.global .align 1 .b8 $str$2[2] = {10};

.visible .entry cRRTCKernel(
	.param .u64 .ptr .align 1 cRRTCKernel_param_0,
	.param .u64 .ptr .align 1 cRRTCKernel_param_1,
	.param .u64 .ptr .align 1 cRRTCKernel_param_2,
	.param .u64 .ptr .align 1 cRRTCKernel_param_3,
	.param .u64 .ptr .align 1 cRRTCKernel_param_4,
	.param .u64 .ptr .align 1 cRRTCKernel_param_5,
	.param .u64 .ptr .align 1 cRRTCKernel_param_6
)
{
	.local .align 8 .b8 	__local_depot0[8];
	.reg .b64 	%SP;
	.reg .b64 	%SPL;
	.reg .pred 	%p<4>;
	.reg .b32 	%r<26>;
	.reg .b32 	%f<8>;
	.reg .b64 	%rd<18>;
	.reg .b64 	%fd<8>;
	// demoted variable
	.shared .align 8 .u64 _ZZ11cRRTCKernelE14tree_to_expand;
	mov.u64 	%SPL, __local_depot0;
	cvta.local.u64 	%SP, %SPL;
	ld.param.u64 	%rd1, [cRRTCKernel_param_0];
	ld.param.u64 	%rd2, [cRRTCKernel_param_1];
	ld.param.u64 	%rd3, [cRRTCKernel_param_4];
	ld.param.u64 	%rd4, [cRRTCKernel_param_5];
	ld.param.u64 	%rd5, [cRRTCKernel_param_6];
	mov.u32 	%r1, %tid.x;
	mov.u32 	%r2, %ctaid.x;
	or.b32  	%r3, %r1, %r2;
	setp.ne.s32 	%p1, %r3, 0;
	@%p1 bra 	$L__BB0_2;
	mov.b32 	%r4, 1;
	st.global.u32 	[start_tree_size_counter], %r4;
	st.global.u32 	[goal_tree_size_counter], %r4;
	mov.b32 	%r5, 0;
	st.global.u32 	[sampled_configuration_index_counter], %r5;
$L__BB0_2:
	bar.sync 	0;
	setp.ne.s32 	%p2, %r1, 0;
	@%p2 bra 	$L__BB0_4;
	cvta.to.global.u64 	%rd6, %rd5;
	add.u64 	%rd7, %SP, 0;
	add.u64 	%rd8, %SPL, 0;
	cvta.to.global.u64 	%rd9, %rd3;
	ld.global.u32 	%r6, [%rd9];
	cvta.to.global.u64 	%rd10, %rd4;
	ld.global.u32 	%r7, [%rd10];
	setp.lt.s32 	%p3, %r6, %r7;
	selp.b64 	%rd11, %rd1, %rd2, %p3;
	st.shared.u64 	[_ZZ11cRRTCKernelE14tree_to_expand], %rd11;
	mov.u64 	%rd12, $str;
	cvta.global.u64 	%rd13, %rd12;
	{ // callseq 0, 0
	.param .b64 param0;
	st.param.b64 	[param0], %rd13;
	.param .b64 param1;
	st.param.b64 	[param1], 0;
	.param .b32 retval0;
	call.uni (retval0), 
	vprintf, 
	(
	param0, 
	param1
	);
	ld.param.b32 	%r8, [retval0];
	} // callseq 0
	ld.global.f32 	%f1, [%rd6];
	cvt.f64.f32 	%fd1, %f1;
	st.local.f64 	[%rd8], %fd1;
	mov.u64 	%rd14, $str$1;
	cvta.global.u64 	%rd15, %rd14;
	{ // callseq 1, 0
	.param .b64 param0;
	st.param.b64 	[param0], %rd15;
	.param .b64 param1;
	st.param.b64 	[param1], %rd7;
	.param .b32 retval0;
	call.uni (retval0), 
	vprintf, 
	(
	param0, 
	param1
	);
	ld.param.b32 	%r10, [retval0];
	} // callseq 1
	ld.global.f32 	%f2, [%rd6+4];
	cvt.f64.f32 	%fd2, %f2;
	st.local.f64 	[%rd8], %fd2;
	{ // callseq 2, 0
	.param .b64 param0;
	st.param.b64 	[param0], %rd15;
	.param .b64 param1;
	st.param.b64 	[param1], %rd7;
	.param .b32 retval0;
	call.uni (retval0), 
	vprintf, 
	(
	param0, 
	param1
	);
	ld.param.b32 	%r12, [retval0];
	} // callseq 2
	ld.global.f32 	%f3, [%rd6+8];
	cvt.f64.f32 	%fd3, %f3;
	st.local.f64 	[%rd8], %fd3;
	{ // callseq 3, 0
	.param .b64 param0;
	st.param.b64 	[param0], %rd15;
	.param .b64 param1;
	st.param.b64 	[param1], %rd7;
	.param .b32 retval0;
	call.uni (retval0), 
	vprintf, 
	(
	param0, 
	param1
	);
	ld.param.b32 	%r14, [retval0];
	} // callseq 3
	ld.global.f32 	%f4, [%rd6+12];
	cvt.f64.f32 	%fd4, %f4;
	st.local.f64 	[%rd8], %fd4;
	{ // callseq 4, 0
	.param .b64 param0;
	st.param.b64 	[param0], %rd15;
	.param .b64 param1;
	st.param.b64 	[param1], %rd7;
	.param .b32 retval0;
	call.uni (retval0), 
	vprintf, 
	(
	param0, 
	param1
	);
	ld.param.b32 	%r16, [retval0];
	} // callseq 4
	ld.global.f32 	%f5, [%rd6+16];
	cvt.f64.f32 	%fd5, %f5;
	st.local.f64 	[%rd8], %fd5;
	{ // callseq 5, 0
	.param .b64 param0;
	st.param.b64 	[param0], %rd15;
	.param .b64 param1;
	st.param.b64 	[param1], %rd7;
	.param .b32 retval0;
	call.uni (retval0), 
	vprintf, 
	(
	param0, 
	param1
	);
	ld.param.b32 	%r18, [retval0];
	} // callseq 5
	ld.global.f32 	%f6, [%rd6+20];
	cvt.f64.f32 	%fd6, %f6;
	st.local.f64 	[%rd8], %fd6;
	{ // callseq 6, 0
	.param .b64 param0;
	st.param.b64 	[param0], %rd15;
	.param .b64 param1;
	st.param.b64 	[param1], %rd7;
	.param .b32 retval0;
	call.uni (retval0), 
	vprintf, 
	(
	param0, 
	param1
	);
	ld.param.b32 	%r20, [retval0];
	} // callseq 6
	ld.global.f32 	%f7, [%rd6+24];
	cvt.f64.f32 	%fd7, %f7;
	st.local.f64 	[%rd8], %fd7;
	{ // callseq 7, 0
	.param .b64 param0;
	st.param.b64 	[param0], %rd15;
	.param .b64 param1;
	st.param.b64 	[param1], %rd7;
	.param .b32 retval0;
	call.uni (retval0), 
	vprintf, 
	(
	param0, 
	param1
	);
	ld.param.b32 	%r22, [retval0];
	} // callseq 7
	mov.u64 	%rd16, $str$2;
	cvta.global.u64 	%rd17, %rd16;
	{ // callseq 8, 0
	.param .b64 param0;
	st.param.b64 	[param0], %rd17;
	.param .b64 param1;
	st.param.b64 	[param1], 0;
	.param .b32 retval0;
	call.uni (retval0), 
	vprintf, 
	(
	param0, 
	param1
	);
	ld.param.b32 	%r24, [retval0];
	} // callseq 8
$L__BB0_4:
	bar.sync 	0;
	ret;

}


// ===== COMPILED SASS (sm_100) =====

	.target	sm_100

	.elftype	@"ET_EXEC"


//--------------------- .note.nv.tkinfo           --------------------------
	.section	.note.nv.tkinfo,"",@"SHT_NOTE"
	.sectionflags	@"SHF_NOTE_NV_TKINFO"
	.tkinfo
        /*0018*/ 	.word	0x00000002
        /*0030*/ 	.string	""
        /*0030*/ 	.string	"ptxas"
        /*0030*/ 	.string	"Cuda compilation tools, release 13.0, V13.0.88"
        /*0030*/ 	.string	"Build cuda_13.0.r13.0/compiler.36424714_0"
        /*0030*/ 	.string	"-arch sm_100 -m 64 "



//--------------------- .note.nv.cuinfo           --------------------------
	.section	.note.nv.cuinfo,"",@"SHT_NOTE"
	.sectionflags	@"SHF_NOTE_NV_CUINFO"
        /*0018*/ 	.short	0x0002
        /*001a*/ 	.short	0x0064
        /*001c*/ 	.short	0x0082
	.zero		2


//--------------------- .nv.info                  --------------------------
	.section	.nv.info,"",@"SHT_CUDA_INFO"
	.align	4


	//----- nvinfo : EIATTR_REGCOUNT
	.align		4
        /*0000*/ 	.byte	0x04, 0x2f
        /*0002*/ 	.short	(.L_7 - .L_6)
	.align		4
.L_6:
        /*0004*/ 	.word	index@(cRRTCKernel)
        /*0008*/ 	.word	0x00000018


	//----- nvinfo : EIATTR_FRAME_SIZE
	.align		4
.L_7:
        /*000c*/ 	.byte	0x04, 0x11
        /*000e*/ 	.short	(.L_9 - .L_8)
	.align		4
.L_8:
        /*0010*/ 	.word	index@(cRRTCKernel)
        /*0014*/ 	.word	0x00000008


	//----- nvinfo : EIATTR_MIN_STACK_SIZE
	.align		4
.L_9:
        /*0018*/ 	.byte	0x04, 0x12
        /*001a*/ 	.short	(.L_11 - .L_10)
	.align		4
.L_10:
        /*001c*/ 	.word	index@(cRRTCKernel)
        /*0020*/ 	.word	0x00000008
.L_11:


//--------------------- .nv.compat                --------------------------
	.section	.nv.compat,"",@"SHT_CUDA_COMPAT_INFO"
	.align	4
        /*0000*/ 	.byte	0x02, 0x09, 0x00, 0x00, 0x02, 0x02, 0x01, 0x00, 0x02, 0x05, 0x05, 0x00, 0x03, 0x07, 0x01, 0x01
        /*0010*/ 	.byte	0x02, 0x03, 0x00, 0x00, 0x02, 0x06, 0x01, 0x00, 0x04, 0x0b, 0x08, 0x00, 0x09, 0x00, 0x00, 0x00
        /*0020*/ 	.byte	0x00, 0x00, 0x00, 0x00


//--------------------- .nv.info.cRRTCKernel      --------------------------
	.section	.nv.info.cRRTCKernel,"",@"SHT_CUDA_INFO"
	.sectionflags	@""
	.align	4


	//----- nvinfo : EIATTR_CUDA_API_VERSION
	.align		4
        /*0000*/ 	.byte	0x04, 0x37
        /*0002*/ 	.short	(.L_13 - .L_12)
.L_12:
        /*0004*/ 	.word	0x00000082


	//----- nvinfo : EIATTR_KPARAM_INFO
	.align		4
.L_13:
        /*0008*/ 	.byte	0x04, 0x17
        /*000a*/ 	.short	(.L_15 - .L_14)
.L_14:
        /*000c*/ 	.word	0x00000000
        /*0010*/ 	.short	0x0006
        /*0012*/ 	.short	0x0030
        /*0014*/ 	.byte	0x00, 0xf5, 0x21, 0x00


	//----- nvinfo : EIATTR_KPARAM_INFO
	.align		4
.L_15:
        /*0018*/ 	.byte	0x04, 0x17
        /*001a*/ 	.short	(.L_17 - .L_16)
.L_16:
        /*001c*/ 	.word	0x00000000
        /*0020*/ 	.short	0x0005
        /*0022*/ 	.short	0x0028
        /*0024*/ 	.byte	0x00, 0xf5, 0x21, 0x00


	//----- nvinfo : EIATTR_KPARAM_INFO
	.align		4
.L_17:
        /*0028*/ 	.byte	0x04, 0x17
        /*002a*/ 	.short	(.L_19 - .L_18)
.L_18:
        /*002c*/ 	.word	0x00000000
        /*0030*/ 	.short	0x0004
        /*0032*/ 	.short	0x0020
        /*0034*/ 	.byte	0x00, 0xf5, 0x21, 0x00


	//----- nvinfo : EIATTR_KPARAM_INFO
	.align		4
.L_19:
        /*0038*/ 	.byte	0x04, 0x17
        /*003a*/ 	.short	(.L_21 - .L_20)
.L_20:
        /*003c*/ 	.word	0x00000000
        /*0040*/ 	.short	0x0003
        /*0042*/ 	.short	0x0018
        /*0044*/ 	.byte	0x00, 0xf5, 0x21, 0x00


	//----- nvinfo : EIATTR_KPARAM_INFO
	.align		4
.L_21:
        /*0048*/ 	.byte	0x04, 0x17
        /*004a*/ 	.short	(.L_23 - .L_22)
.L_22:
        /*004c*/ 	.word	0x00000000
        /*0050*/ 	.short	0x0002
        /*0052*/ 	.short	0x0010
        /*0054*/ 	.byte	0x00, 0xf5, 0x21, 0x00


	//----- nvinfo : EIATTR_KPARAM_INFO
	.align		4
.L_23:
        /*0058*/ 	.byte	0x04, 0x17
        /*005a*/ 	.short	(.L_25 - .L_24)
.L_24:
        /*005c*/ 	.word	0x00000000
        /*0060*/ 	.short	0x0001
        /*0062*/ 	.short	0x0008
        /*0064*/ 	.byte	0x00, 0xf5, 0x21, 0x00


	//----- nvinfo : EIATTR_KPARAM_INFO
	.align		4
.L_25:
        /*0068*/ 	.byte	0x04, 0x17
        /*006a*/ 	.short	(.L_27 - .L_26)
.L_26:
        /*006c*/ 	.word	0x00000000
        /*0070*/ 	.short	0x0000
        /*0072*/ 	.short	0x0000
        /*0074*/ 	.byte	0x00, 0xf5, 0x21, 0x00


	//----- nvinfo : EIATTR_SPARSE_MMA_MASK
	.align		4
.L_27:
        /*0078*/ 	.byte	0x03, 0x50
        /*007a*/ 	.short	0x0000


	//----- nvinfo : EIATTR_MAXREG_COUNT
	.align		4
        /*007c*/ 	.byte	0x03, 0x1b
        /*007e*/ 	.short	0x00ff


	//----- nvinfo : EIATTR_NUM_BARRIERS
	.align		4
        /*0080*/ 	.byte	0x02, 0x4c
        /*0082*/ 	.byte	0x01
	.zero		1


	//----- nvinfo : EIATTR_EXTERNS
	.align		4
        /*0084*/ 	.byte	0x04, 0x0f
        /*0086*/ 	.short	(.L_29 - .L_28)


	//   ....[0]....
	.align		4
.L_28:
        /*0088*/ 	.word	index@(vprintf)


	//----- nvinfo : EIATTR_MERCURY_ISA_VERSION
	.align		4
.L_29:
        /*008c*/ 	.byte	0x03, 0x5f
        /*008e*/ 	.short	0x0101


	//----- nvinfo : EIATTR_VRC_CTA_INIT_COUNT
	.align		4
        /*0090*/ 	.byte	0x02, 0x4a
	.zero		1
	.zero		1


	//----- nvinfo : EIATTR_SYSCALL_OFFSETS
	.align		4
        /*0094*/ 	.byte	0x04, 0x46
        /*0096*/ 	.short	(.L_31 - .L_30)


	//   ....[0]....
.L_30:
        /*0098*/ 	.word	0x00000270


	//   ....[1]....
        /*009c*/ 	.word	0x00000330


	//   ....[2]....
        /*00a0*/ 	.word	0x000003f0


	//   ....[3]....
        /*00a4*/ 	.word	0x000004b0


	//   ....[4]....
        /*00a8*/ 	.word	0x00000570


	//   ....[5]....
        /*00ac*/ 	.word	0x00000630


	//   ....[6]....
        /*00b0*/ 	.word	0x000006f0


	//   ....[7]....
        /*00b4*/ 	.word	0x000007b0


	//   ....[8]....
        /*00b8*/ 	.word	0x00000820


	//----- nvinfo : EIATTR_EXIT_INSTR_OFFSETS
	.align		4
.L_31:
        /*00bc*/ 	.byte	0x04, 0x1c
        /*00be*/ 	.short	(.L_33 - .L_32)


	//   ....[0]....
.L_32:
        /*00c0*/ 	.word	0x00000850


	//----- nvinfo : EIATTR_CRS_STACK_SIZE
	.align		4
.L_33:
        /*00c4*/ 	.byte	0x04, 0x1e
        /*00c6*/ 	.short	(.L_35 - .L_34)
.L_34:
        /*00c8*/ 	.word	0x00000000


	//----- nvinfo : EIATTR_CBANK_PARAM_SIZE
	.align		4
.L_35:
        /*00cc*/ 	.byte	0x03, 0x19
        /*00ce*/ 	.short	0x0038


	//----- nvinfo : EIATTR_PARAM_CBANK
	.align		4
        /*00d0*/ 	.byte	0x04, 0x0a
        /*00d2*/ 	.short	(.L_37 - .L_36)
	.align		4
.L_36:
        /*00d4*/ 	.word	index@(.nv.constant0.cRRTCKernel)
        /*00d8*/ 	.short	0x0380
        /*00da*/ 	.short	0x0038


	//----- nvinfo : EIATTR_SW_WAR
	.align		4
.L_37:
        /*00dc*/ 	.byte	0x04, 0x36
        /*00de*/ 	.short	(.L_39 - .L_38)
.L_38:
        /*00e0*/ 	.word	0x00000008
.L_39:


//--------------------- .nv.callgraph             --------------------------
	.section	.nv.callgraph,"",@"SHT_CUDA_CALLGRAPH"
	.align	4
	.sectionentsize	8
	.align		4
        /*0000*/ 	.word	0x00000000
	.align		4
        /*0004*/ 	.word	0xffffffff
	.align		4
        /*0008*/ 	.word	index@(cRRTCKernel)
	.align		4
        /*000c*/ 	.word	index@(vprintf)
	.align		4
        /*0010*/ 	.word	0x00000000
	.align		4
        /*0014*/ 	.word	0xfffffffe
	.align		4
        /*0018*/ 	.word	0x00000000
	.align		4
        /*001c*/ 	.word	0xfffffffd
	.align		4
        /*0020*/ 	.word	0x00000000
	.align		4
        /*0024*/ 	.word	0xfffffffc


//--------------------- .nv.constant4             --------------------------
	.section	.nv.constant4,"a",@progbits
	.align	8
	.align		8
.nv.constant4:
        /*0000*/ 	.dword	vprintf
	.align		8
        /*0008*/ 	.dword	start_tree_size_counter
	.align		8
        /*0010*/ 	.dword	goal_tree_size_counter
	.align		8
        /*0018*/ 	.dword	sampled_configuration_index_counter
	.align		8
        /*0020*/ 	.dword	$str
	.align		8
        /*0028*/ 	.dword	$str$1
	.align		8
        /*0030*/ 	.dword	$str$2


//--------------------- .text.cRRTCKernel         --------------------------
	.section	.text.cRRTCKernel,"ax",@progbits
	.align	128
        .global         cRRTCKernel
        .type           cRRTCKernel,@function
        .size           cRRTCKernel,(.L_x_10 - cRRTCKernel)
        .other          cRRTCKernel,@"STO_CUDA_ENTRY STV_DEFAULT"
cRRTCKernel:
.text.cRRTCKernel:
[----:B------:R-:W0:Y:S01]  /*0000*/  LDC R1, c[0x0][0x37c] ;  /* 0x0000df00ff017b82 */ /* 0x000e220000000800 */
[----:B------:R-:W1:Y:S07]  /*0010*/  S2R R0, SR_TID.X ;  /* 0x0000000000007919 */ /* 0x000e6e0000002100 */
[----:B------:R-:W1:Y:S01]  /*0020*/  S2UR UR4, SR_CTAID.X ;  /* 0x00000000000479c3 */ /* 0x000e620000002500 */
[----:B------:R-:W2:Y:S01]  /*0030*/  LDCU.64 UR36, c[0x0][0x358] ;  /* 0x00006b00ff2477ac */ /* 0x000ea20008000a00 */
[----:B0-----:R-:W-:Y:S01]  /*0040*/  VIADD R1, R1, 0xfffffff8 ;  /* 0xfffffff801017836 */ /* 0x001fe20000000000 */
[----:B------:R-:W0:Y:S01]  /*0050*/  LDCU UR5, c[0x0][0x2fc] ;  /* 0x00005f80ff0577ac */ /* 0x000e220008000800 */
[----:B-1----:R-:W-:Y:S01]  /*0060*/  LOP3.LUT P0, RZ, R0, UR4, RZ, 0xfc, !PT ;  /* 0x0000000400ff7c12 */ /* 0x002fe2000f80fcff */
[----:B------:R-:W1:-:S12]  /*0070*/  LDCU UR4, c[0x0][0x2f8] ;  /* 0x00005f00ff0477ac */ /* 0x000e580008000800 */
[----:B------:R-:W2:Y:S01]  /*0080*/  @!P0 LDC.64 R4, c[0x4][0x8] ;  /* 0x01000200ff048b82 */ /* 0x000ea20000000a00 */
[----:B------:R-:W-:Y:S01]  /*0090*/  @!P0 IMAD.MOV.U32 R3, RZ, RZ, 0x1 ;  /* 0x00000001ff038424 */ /* 0x000fe200078e00ff */
[----:B-1----:R-:W-:-:S06]  /*00a0*/  IADD3 R2, P1, PT, R1, UR4, RZ ;  /* 0x0000000401027c10 */ /* 0x002fcc000ff3e0ff */
[----:B------:R-:W1:Y:S01]  /*00b0*/  @!P0 LDC.64 R6, c[0x4][0x10] ;  /* 0x01000400ff068b82 */ /* 0x000e620000000a00 */
[----:B0-----:R-:W-:-:S07]  /*00c0*/  IMAD.X R16, RZ, RZ, UR5, P1 ;  /* 0x00000005ff107e24 */ /* 0x001fce00088e06ff */
[----:B------:R-:W0:Y:S01]  /*00d0*/  @!P0 LDC.64 R8, c[0x4][0x18] ;  /* 0x01000600ff088b82 */ /* 0x000e220000000a00 */
[----:B--2---:R2:W-:Y:S04]  /*00e0*/  @!P0 STG.E desc[UR36][R4.64], R3 ;  /* 0x0000000304008986 */ /* 0x0045e8000c101924 */
[----:B-1----:R2:W-:Y:S04]  /*00f0*/  @!P0 STG.E desc[UR36][R6.64], R3 ;  /* 0x0000000306008986 */ /* 0x0025e8000c101924 */
[----:B0-----:R2:W-:Y:S01]  /*0100*/  @!P0 STG.E desc[UR36][R8.64], RZ ;  /* 0x000000ff08008986 */ /* 0x0015e2000c101924 */
[----:B------:R-:W-:Y:S01]  /*0110*/  BAR.SYNC.DEFER_BLOCKING 0x0 ;  /* 0x0000000000007b1d */ /* 0x000fe20000010000 */
[----:B------:R-:W-:-:S13]  /*0120*/  ISETP.NE.AND P0, PT, R0, RZ, PT ;  /* 0x000000ff0000720c */ /* 0x000fda0003f05270 */
[----:B--2---:R-:W-:Y:S05]  /*0130*/  @P0 BRA `(.L_x_0) ;  /* 0x0000000400bc0947 */ /* 0x004fea0003800000 */
[----:B------:R-:W0:Y:S08]  /*0140*/  LDC.64 R4, c[0x0][0x3a0] ;  /* 0x0000e800ff047b82 */ /* 0x000e300000000a00 */
[----:B------:R-:W1:Y:S08]  /*0150*/  LDC.64 R6, c[0x0][0x3a8] ;  /* 0x0000ea00ff067b82 */ /* 0x000e700000000a00 */
[----:B------:R-:W2:Y:S08]  /*0160*/  LDC.64 R10, c[0x0][0x380] ;  /* 0x0000e000ff0a7b82 */ /* 0x000eb00000000a00 */
[----:B------:R-:W3:Y:S01]  /*0170*/  S2UR UR5, SR_CgaCtaId ;  /* 0x00000000000579c3 */ /* 0x000ee20000008800 */
[----:B0-----:R0:W4:Y:S01]  /*0180*/  LDG.E R4, desc[UR36][R4.64] ;  /* 0x0000002404047981 */ /* 0x001122000c1e1900 */
[----:B------:R-:W-:Y:S01]  /*0190*/  UMOV UR4, 0x400 ;  /* 0x0000040000047882 */ /* 0x000fe20000000000 */
[----:B------:R-:W-:Y:S01]  /*01a0*/  MOV R17, 0x0 ;  /* 0x0000000000117802 */ /* 0x000fe20000000f00 */
[----:B------:R-:W0:Y:S01]  /*01b0*/  LDCU.64 UR6, c[0x4][0x20] ;  /* 0x01000400ff0677ac */ /* 0x000e220008000a00 */
[----:B-1----:R-:W4:Y:S03]  /*01c0*/  LDG.E R7, desc[UR36][R6.64] ;  /* 0x0000002406077981 */ /* 0x002f26000c1e1900 */
[----:B------:R1:W1:Y:S01]  /*01d0*/  LDC.64 R8, c[0x4][R17] ;  /* 0x0100000011087b82 */ /* 0x0002620000000a00 */
[----:B0-----:R-:W-:Y:S01]  /*01e0*/  IMAD.U32 R5, RZ, RZ, UR7 ;  /* 0x00000007ff057e24 */ /* 0x001fe2000f8e00ff */
[----:B---3--:R-:W-:Y:S01]  /*01f0*/  ULEA UR4, UR5, UR4, 0x18 ;  /* 0x0000000405047291 */ /* 0x008fe2000f8ec0ff */
[----:B----4-:R-:W-:-:S02]  /*0200*/  ISETP.GE.AND P0, PT, R4, R7, PT ;  /* 0x000000070400720c */ /* 0x010fc40003f06270 */
[----:B------:R-:W-:Y:S02]  /*0210*/  CS2R R6, SRZ ;  /* 0x0000000000067805 */ /* 0x000fe4000001ff00 */
[----:B------:R-:W-:-:S09]  /*0220*/  MOV R4, UR6 ;  /* 0x0000000600047c02 */ /* 0x000fd20008000f00 */
[----:B--2---:R-:W0:Y:S08]  /*0230*/  @P0 LDC R10, c[0x0][0x388] ;  /* 0x0000e200ff0a0b82 */ /* 0x004e300000000800 */
[----:B------:R-:W0:Y:S02]  /*0240*/  @P0 LDC R11, c[0x0][0x38c] ;  /* 0x0000e300ff0b0b82 */ /* 0x000e240000000800 */
[----:B01----:R0:W-:Y:S02]  /*0250*/  STS.64 [UR4], R10 ;  /* 0x0000000aff007988 */ /* 0x0031e40008000a04 */
[----:B------:R-:W-:-:S07]  /*0260*/  LEPC R20, `(.L_x_1) ;  /* 0x000000001014794e */ /* 0x000fce0000000000 */
[----:B0-----:R-:W-:Y:S05]  /*0270*/  CALL.ABS.NOINC R8 ;  /* 0x0000000008007343 */ /* 0x001fea0003c00000 */
.L_x_1:
[----:B------:R-:W0:Y:S01]  /*0280*/  LDC.64 R8, c[0x0][0x3b0] ;  /* 0x0000ec00ff087b82 */ /* 0x000e220000000a00 */
[----:B------:R-:W1:Y:S01]  /*0290*/  LDCU.64 UR4, c[0x4][0x28] ;  /* 0x01000500ff0477ac */ /* 0x000e620008000a00 */
[----:B0-----:R-:W2:Y:S06]  /*02a0*/  LDG.E R8, desc[UR36][R8.64] ;  /* 0x0000002408087981 */ /* 0x001eac000c1e1900 */
[----:B------:R0:W3:Y:S01]  /*02b0*/  LDC.64 R12, c[0x4][R17] ;  /* 0x01000000110c7b82 */ /* 0x0000e20000000a00 */
[----:B-1----:R-:W-:Y:S01]  /*02c0*/  IMAD.U32 R4, RZ, RZ, UR4 ;  /* 0x00000004ff047e24 */ /* 0x002fe2000f8e00ff */
[----:B------:R-:W-:Y:S01]  /*02d0*/  MOV R5, UR5 ;  /* 0x0000000500057c02 */ /* 0x000fe20008000f00 */
[----:B------:R-:W-:-:S02]  /*02e0*/  IMAD.MOV.U32 R6, RZ, RZ, R2 ;  /* 0x000000ffff067224 */ /* 0x000fc400078e0002 */
[----:B------:R-:W-:Y:S01]  /*02f0*/  IMAD.MOV.U32 R7, RZ, RZ, R16 ;  /* 0x000000ffff077224 */ /* 0x000fe200078e0010 */
[----:B--2---:R-:W1:Y:S02]  /*0300*/  F2F.F64.F32 R10, R8 ;  /* 0x00000008000a7310 */ /* 0x004e640000201800 */
[----:B-1-3--:R0:W-:Y:S04]  /*0310*/  STL.64 [R1], R10 ;  /* 0x0000000a01007387 */ /* 0x00a1e80000100a00 */
[----:B------:R-:W-:-:S07]  /*0320*/  LEPC R20, `(.L_x_2) ;  /* 0x000000001014794e */ /* 0x000fce0000000000 */
[----:B0-----:R-:W-:Y:S05]  /*0330*/  CALL.ABS.NOINC R12 ;  /* 0x000000000c007343 */ /* 0x001fea0003c00000 */
.L_x_2:
[----:B------:R-:W0:Y:S01]  /*0340*/  LDC.64 R10, c[0x0][0x3b0] ;  /* 0x0000ec00ff0a7b82 */ /* 0x000e220000000a00 */
[----:B------:R-:W1:Y:S01]  /*0350*/  LDCU.64 UR4, c[0x4][0x28] ;  /* 0x01000500ff0477ac */ /* 0x000e620008000a00 */
[----:B0-----:R-:W2:Y:S06]  /*0360*/  LDG.E R0, desc[UR36][R10.64+0x4] ;  /* 0x000004240a007981 */ /* 0x001eac000c1e1900 */
[----:B------:R0:W3:Y:S01]  /*0370*/  LDC.64 R12, c[0x4][R17] ;  /* 0x01000000110c7b82 */ /* 0x0000e20000000a00 */
[----:B-1----:R-:W-:Y:S01]  /*0380*/  MOV R4, UR4 ;  /* 0x0000000400047c02 */ /* 0x002fe20008000f00 */
[----:B------:R-:W-:Y:S01]  /*0390*/  IMAD.U32 R5, RZ, RZ, UR5 ;  /* 0x00000005ff057e24 */ /* 0x000fe2000f8e00ff */
[----:B------:R-:W-:Y:S01]  /*03a0*/  MOV R7, R16 ;  /* 0x0000001000077202 */ /* 0x000fe20000000f00 */
[----:B------:R-:W-:Y:S01]  /*03b0*/  IMAD.MOV.U32 R6, RZ, RZ, R2 ;  /* 0x000000ffff067224 */ /* 0x000fe200078e0002 */
[----:B--2---:R-:W1:Y:S02]  /*03c0*/  F2F.F64.F32 R8, R0 ;  /* 0x0000000000087310 */ /* 0x004e640000201800 */
[----:B-1-3--:R0:W-:Y:S04]  /*03d0*/  STL.64 [R1], R8 ;  /* 0x0000000801007387 */ /* 0x00a1e80000100a00 */
[----:B------:R-:W-:-:S07]  /*03e0*/  LEPC R20, `(.L_x_3) ;  /* 0x000000001014794e */ /* 0x000fce0000000000 */
[----:B0-----:R-:W-:Y:S05]  /*03f0*/  CALL.ABS.NOINC R12 ;  /* 0x000000000c007343 */ /* 0x001fea0003c00000 */
.L_x_3:
[----:B------:R-:W0:Y:S01]  /*0400*/  LDC.64 R10, c[0x0][0x3b0] ;  /* 0x0000ec00ff0a7b82 */ /* 0x000e220000000a00 */
[----:B------:R-:W1:Y:S01]  /*0410*/  LDCU.64 UR4, c[0x4][0x28] ;  /* 0x01000500ff0477ac */ /* 0x000e620008000a00 */
[----:B0-----:R-:W2:Y:S06]  /*0420*/  LDG.E R0, desc[UR36][R10.64+0x8] ;  /* 0x000008240a007981 */ /* 0x001eac000c1e1900 */
[----:B------:R0:W3:Y:S01]  /*0430*/  LDC.64 R12, c[0x4][R17] ;  /* 0x01000000110c7b82 */ /* 0x0000e20000000a00 */
[----:B-1----:R-:W-:Y:S01]  /*0440*/  IMAD.U32 R4, RZ, RZ, UR4 ;  /* 0x00000004ff047e24 */ /* 0x002fe2000f8e00ff */
[----:B------:R-:W-:Y:S01]  /*0450*/  MOV R6, R2 ;  /* 0x0000000200067202 */ /* 0x000fe20000000f00 */
[----:B------:R-:W-:-:S02]  /*0460*/  IMAD.U32 R5, RZ, RZ, UR5 ;  /* 0x00000005ff057e24 */ /* 0x000fc4000f8e00ff */
[----:B------:R-:W-:Y:S01]  /*0470*/  IMAD.MOV.U32 R7, RZ, RZ, R16 ;  /* 0x000000ffff077224 */ /* 0x000fe200078e0010 */
[----:B--2---:R-:W1:Y:S02]  /*0480*/  F2F.F64.F32 R8, R0 ;  /* 0x0000000000087310 */ /* 0x004e640000201800 */
[----:B-1-3--:R0:W-:Y:S04]  /*0490*/  STL.64 [R1], R8 ;  /* 0x0000000801007387 */ /* 0x00a1e80000100a00 */
[----:B------:R-:W-:-:S07]  /*04a0*/  LEPC R20, `(.L_x_4) ;  /* 0x000000001014794e */ /* 0x000fce0000000000 */
[----:B0-----:R-:W-:Y:S05]  /*04b0*/  CALL.ABS.NOINC R12 ;  /* 0x000000000c007343 */ /* 0x001fea0003c00000 */
.L_x_4:
        /* <DEDUP_REMOVED lines=12> */
.L_x_5:
        /* <DEDUP_REMOVED lines=12> */
.L_x_6:
        /* <DEDUP_REMOVED lines=12> */
.L_x_7:
        /* <DEDUP_REMOVED lines=12> */
.L_x_8:
[----:B------:R0:W1:Y:S01]  /*07c0*/  LDC.64 R2, c[0x4][R17] ;  /* 0x0100000011027b82 */ /* 0x0000620000000a00 */
[----:B------:R-:W2:Y:S01]  /*07d0*/  LDCU.64 UR4, c[0x4][0x30] ;  /* 0x01000600ff0477ac */ /* 0x000ea20008000a00 */
[----:B------:R-:W-:Y:S02]  /*07e0*/  CS2R R6, SRZ ;  /* 0x0000000000067805 */ /* 0x000fe4000001ff00 */
[----:B--2---:R-:W-:Y:S01]  /*07f0*/  MOV R4, UR4 ;  /* 0x0000000400047c02 */ /* 0x004fe20008000f00 */
[----:B0-----:R-:W-:-:S07]  /*0800*/  IMAD.U32 R5, RZ, RZ, UR5 ;  /* 0x00000005ff057e24 */ /* 0x001fce000f8e00ff */
[----:B------:R-:W-:-:S07]  /*0810*/  LEPC R20, `(.L_x_0) ;  /* 0x000000001014794e */ /* 0x000fce0000000000 */
[----:B-1----:R-:W-:Y:S05]  /*0820*/  CALL.ABS.NOINC R2 ;  /* 0x0000000002007343 */ /* 0x002fea0003c00000 */
.L_x_0:
[----:B------:R-:W-:Y:S05]  /*0830*/  WARPSYNC.ALL ;  /* 0x0000000000007948 */ /* 0x000fea0003800000 */
[----:B------:R-:W-:Y:S06]  /*0840*/  BAR.SYNC.DEFER_BLOCKING 0x0 ;  /* 0x0000000000007b1d */ /* 0x000fec0000010000 */
[----:B------:R-:W-:Y:S05]  /*0850*/  EXIT ;  /* 0x000000000000794d */ /* 0x000fea0003800000 */
.L_x_9:
[----:B------:R-:W-:-:S00]  /*0860*/  BRA `(.L_x_9) ;  /* 0xfffffffc00fc7947 */ /* 0x000fc0000383ffff */
[----:B------:R-:W-:-:S00]  /*0870*/  NOP ;  /* 0x0000000000007918 */ /* 0x000fc00000000000 */
        /* <DEDUP_REMOVED lines=8> */
.L_x_10:


//--------------------- .nv.global.init           --------------------------
	.section	.nv.global.init,"aw",@progbits
.nv.global.init:
	.type		$str$2,@object
	.size		$str$2,($str$1 - $str$2)
$str$2:
        /*0000*/ 	.byte	0x0a, 0x00
	.type		$str$1,@object
	.size		$str$1,($str - $str$1)
$str$1:
        /*0002*/ 	.byte	0x25, 0x66, 0x20, 0x00
	.type		$str,@object
	.size		$str,(.L_3 - $str)
$str:
        /*0006*/ 	.byte	0x53, 0x61, 0x6d, 0x70, 0x6c, 0x65, 0x64, 0x20, 0x63, 0x6f, 0x6e, 0x66, 0x69, 0x67, 0x75, 0x72
        /*0016*/ 	.byte	0x61, 0x74, 0x69, 0x6f, 0x6e, 0x3a, 0x20, 0x00
.L_3:


//--------------------- .nv.shared.cRRTCKernel    --------------------------
	.section	.nv.shared.cRRTCKernel,"aw",@nobits
	.sectionflags	@""
	.align	8
.nv.shared.cRRTCKernel:
	.zero		1032


//--------------------- .nv.shared.reserved.0     --------------------------
	.section	.nv.shared.reserved.0,"aw",@nobits
	.weak		__nv_reservedSMEM_offset_0_alias
	.size		__nv_reservedSMEM_offset_0_alias, 0, 64
	.other		__nv_reservedSMEM_offset_0_alias,@"STO_CUDA_RESERVED_SHARED STV_DEFAULT"
__nv_reservedSMEM_offset_0_alias:
	.zero		0
	.zero		64


//--------------------- .nv.global                --------------------------
	.section	.nv.global,"aw",@nobits
	.align	4
.nv.global:
	.type		sampled_configuration_index_counter,@object
	.size		sampled_configuration_index_counter,(start_tree_size_counter - sampled_configuration_index_counter)
sampled_configuration_index_counter:
	.zero		4
	.type		start_tree_size_counter,@object
	.size		start_tree_size_counter,(goal_tree_size_counter - start_tree_size_counter)
start_tree_size_counter:
	.zero		4
	.type		goal_tree_size_counter,@object
	.size		goal_tree_size_counter,(.L_1 - goal_tree_size_counter)
goal_tree_size_counter:
	.zero		4
.L_1:


//--------------------- .nv.constant0.cRRTCKernel --------------------------
	.section	.nv.constant0.cRRTCKernel,"a",@progbits
	.sectionflags	@""
	.align	4
.nv.constant0.cRRTCKernel:
	.zero		952


//--------------------- SYMBOLS --------------------------

	.type		.nv.reservedSmem.offset0,@object
	.size		.nv.reservedSmem.offset0,0x4
	.type		.nv.reservedSmem.cap,@object
	.size		.nv.reservedSmem.cap,0x4
	.type		vprintf,@function
